//
// Generated by NVIDIA NVVM Compiler
//
// Compiler Build ID: CL-36424714
// Cuda compilation tools, release 13.0, V13.0.88
// Based on NVVM 20.0.0
//

.version 9.0
.target sm_100
.address_size 64

	// .globl	_Z11game_kernelPhS_jjji

.visible .entry _Z11game_kernelPhS_jjji(
	.param .u64 .ptr .align 1 _Z11game_kernelPhS_jjji_param_0,
	.param .u64 .ptr .align 1 _Z11game_kernelPhS_jjji_param_1,
	.param .u32 _Z11game_kernelPhS_jjji_param_2,
	.param .u32 _Z11game_kernelPhS_jjji_param_3,
	.param .u32 _Z11game_kernelPhS_jjji_param_4,
	.param .u32 _Z11game_kernelPhS_jjji_param_5
)
{
	.reg .pred 	%p<8>;
	.reg .b16 	%rs<3>;
	.reg .b32 	%r<45>;
	.reg .b64 	%rd<25>;

	ld.param.u64 	%rd3, [_Z11game_kernelPhS_jjji_param_0];
	ld.param.u64 	%rd2, [_Z11game_kernelPhS_jjji_param_1];
	ld.param.u32 	%r3, [_Z11game_kernelPhS_jjji_param_2];
	ld.param.u32 	%r4, [_Z11game_kernelPhS_jjji_param_5];
	cvta.to.global.u64 	%rd1, %rd3;
	mov.u32 	%r5, %ctaid.x;
	mov.u32 	%r6, %tid.x;
	mad.lo.s32 	%r7, %r4, %r5, %r6;
	mov.u32 	%r8, %ctaid.y;
	mov.u32 	%r9, %tid.y;
	mad.lo.s32 	%r10, %r4, %r8, %r9;
	mul.lo.s32 	%r11, %r10, %r3;
	add.s32 	%r1, %r11, %r7;
	add.s32 	%r12, %r3, -1;
	add.s32 	%r13, %r12, %r7;
	and.b32  	%r14, %r13, %r12;
	add.s32 	%r15, %r14, %r11;
	add.s32 	%r16, %r7, 1;
	and.b32  	%r17, %r16, %r12;
	add.s32 	%r18, %r17, %r11;
	add.s32 	%r19, %r12, %r10;
	and.b32  	%r20, %r19, %r12;
	mul.lo.s32 	%r21, %r20, %r3;
	add.s32 	%r22, %r21, %r7;
	add.s32 	%r23, %r10, 1;
	and.b32  	%r24, %r23, %r12;
	mul.lo.s32 	%r25, %r24, %r3;
	add.s32 	%r26, %r25, %r7;
	add.s32 	%r27, %r21, %r17;
	add.s32 	%r28, %r21, %r14;
	add.s32 	%r29, %r25, %r17;
	add.s32 	%r30, %r25, %r14;
	cvt.u64.u32 	%rd4, %r15;
	add.s64 	%rd5, %rd1, %rd4;
	ld.global.u8 	%r31, [%rd5];
	cvt.u64.u32 	%rd6, %r18;
	add.s64 	%rd7, %rd1, %rd6;
	ld.global.u8 	%r32, [%rd7];
	add.s32 	%r33, %r32, %r31;
	cvt.u64.u32 	%rd8, %r22;
	add.s64 	%rd9, %rd1, %rd8;
	ld.global.u8 	%r34, [%rd9];
	add.s32 	%r35, %r33, %r34;
	cvt.u64.u32 	%rd10, %r26;
	add.s64 	%rd11, %rd1, %rd10;
	ld.global.u8 	%r36, [%rd11];
	add.s32 	%r37, %r35, %r36;
	cvt.u64.u32 	%rd12, %r27;
	add.s64 	%rd13, %rd1, %rd12;
	ld.global.u8 	%r38, [%rd13];
	add.s32 	%r39, %r37, %r38;
	cvt.u64.u32 	%rd14, %r28;
	add.s64 	%rd15, %rd1, %rd14;
	ld.global.u8 	%r40, [%rd15];
	add.s32 	%r41, %r39, %r40;
	cvt.u64.u32 	%rd16, %r29;
	add.s64 	%rd17, %rd1, %rd16;
	ld.global.u8 	%r42, [%rd17];
	add.s32 	%r43, %r41, %r42;
	cvt.u64.u32 	%rd18, %r30;
	add.s64 	%rd19, %rd1, %rd18;
	ld.global.u8 	%r44, [%rd19];
	add.s32 	%r2, %r43, %r44;
	mov.pred 	%p7, -1;
	setp.eq.s32 	%p4, %r2, 3;
	@%p4 bra 	$L__BB0_4;
	setp.ne.s32 	%p5, %r2, 2;
	@%p5 bra 	$L__BB0_3;
	cvt.u64.u32 	%rd20, %r1;
	add.s64 	%rd21, %rd1, %rd20;
	ld.global.u8 	%rs1, [%rd21];
	setp.ne.s16 	%p7, %rs1, 0;
	bra.uni 	$L__BB0_4;
$L__BB0_3:
	mov.pred 	%p7, 0;
$L__BB0_4:
	cvta.to.global.u64 	%rd22, %rd2;
	selp.u16 	%rs2, 1, 0, %p7;
	cvt.u64.u32 	%rd23, %r1;
	add.s64 	%rd24, %rd22, %rd23;
	st.global.u8 	[%rd24], %rs2;
	ret;

}


// ===== COMPILED SASS (sm_100) =====

	.target	sm_100

	.elftype	@"ET_EXEC"


//--------------------- .note.nv.tkinfo           --------------------------
	.section	.note.nv.tkinfo,"",@"SHT_NOTE"
	.sectionflags	@"SHF_NOTE_NV_TKINFO"
	.tkinfo
        /*0018*/ 	.word	0x00000002
        /*0030*/ 	.string	""
        /*0030*/ 	.string	"ptxas"
        /*0030*/ 	.string	"Cuda compilation tools, release 13.0, V13.0.88"
        /*0030*/ 	.string	"Build cuda_13.0.r13.0/compiler.36424714_0"
        /*0030*/ 	.string	"-arch sm_100 -m 64 "



//--------------------- .note.nv.cuinfo           --------------------------
	.section	.note.nv.cuinfo,"",@"SHT_NOTE"
	.sectionflags	@"SHF_NOTE_NV_CUINFO"
        /*0018*/ 	.short	0x0002
        /*001a*/ 	.short	0x0064
        /*001c*/ 	.short	0x0082
	.zero		2


//--------------------- .nv.info                  --------------------------
	.section	.nv.info,"",@"SHT_CUDA_INFO"
	.align	4


	//----- nvinfo : EIATTR_REGCOUNT
	.align		4
        /*0000*/ 	.byte	0x04, 0x2f
        /*0002*/ 	.short	(.L_1 - .L_0)
	.align		4
.L_0:
        /*0004*/ 	.word	index@(_Z11game_kernelPhS_jjji)
        /*0008*/ 	.word	0x00000015


	//----- nvinfo : EIATTR_FRAME_SIZE
	.align		4
.L_1:
        /*000c*/ 	.byte	0x04, 0x11
        /*000e*/ 	.short	(.L_3 - .L_2)
	.align		4
.L_2:
        /*0010*/ 	.word	index@(_Z11game_kernelPhS_jjji)
        /*0014*/ 	.word	0x00000000


	//----- nvinfo : EIATTR_MIN_STACK_SIZE
	.align		4
.L_3:
        /*0018*/ 	.byte	0x04, 0x12
        /*001a*/ 	.short	(.L_5 - .L_4)
	.align		4
.L_4:
        /*001c*/ 	.word	index@(_Z11game_kernelPhS_jjji)
        /*0020*/ 	.word	0x00000000
.L_5:


//--------------------- .nv.compat                --------------------------
	.section	.nv.compat,"",@"SHT_CUDA_COMPAT_INFO"
	.align	4
        /*0000*/ 	.byte	0x02, 0x09, 0x00, 0x00, 0x02, 0x02, 0x01, 0x00, 0x02, 0x05, 0x05, 0x00, 0x03, 0x07, 0x01, 0x01
        /*0010*/ 	.byte	0x02, 0x03, 0x00, 0x00, 0x02, 0x06, 0x01, 0x00, 0x04, 0x0b, 0x08, 0x00, 0x09, 0x00, 0x00, 0x00
        /*0020*/ 	.byte	0x00, 0x00, 0x00, 0x00


//--------------------- .nv.info._Z11game_kernelPhS_jjji --------------------------
	.section	.nv.info._Z11game_kernelPhS_jjji,"",@"SHT_CUDA_INFO"
	.sectionflags	@""
	.align	4


	//----- nvinfo : EIATTR_CUDA_API_VERSION
	.align		4
        /*0000*/ 	.byte	0x04, 0x37
        /*0002*/ 	.short	(.L_7 - .L_6)
.L_6:
        /*0004*/ 	.word	0x00000082


	//----- nvinfo : EIATTR_KPARAM_INFO
	.align		4
.L_7:
        /*0008*/ 	.byte	0x04, 0x17
        /*000a*/ 	.short	(.L_9 - .L_8)
.L_8:
        /*000c*/ 	.word	0x00000000
        /*0010*/ 	.short	0x0005
        /*0012*/ 	.short	0x001c
        /*0014*/ 	.byte	0x00, 0xf0, 0x11, 0x00


	//----- nvinfo : EIATTR_KPARAM_INFO
	.align		4
.L_9:
        /*0018*/ 	.byte	0x04, 0x17
        /*001a*/ 	.short	(.L_11 - .L_10)
.L_10:
        /*001c*/ 	.word	0x00000000
        /*0020*/ 	.short	0x0004
        /*0022*/ 	.short	0x0018
        /*0024*/ 	.byte	0x00, 0xf0, 0x11, 0x00


	//----- nvinfo : EIATTR_KPARAM_INFO
	.align		4
.L_11:
        /*0028*/ 	.byte	0x04, 0x17
        /*002a*/ 	.short	(.L_13 - .L_12)
.L_12:
        /*002c*/ 	.word	0x00000000
        /*0030*/ 	.short	0x0003
        /*0032*/ 	.short	0x0014
        /*0034*/ 	.byte	0x00, 0xf0, 0x11, 0x00


	//----- nvinfo : EIATTR_KPARAM_INFO
	.align		4
.L_13:
        /*0038*/ 	.byte	0x04, 0x17
        /*003a*/ 	.short	(.L_15 - .L_14)
.L_14:
        /*003c*/ 	.word	0x00000000
        /*0040*/ 	.short	0x0002
        /*0042*/ 	.short	0x0010
        /*0044*/ 	.byte	0x00, 0xf0, 0x11, 0x00


	//----- nvinfo : EIATTR_KPARAM_INFO
	.align		4
.L_15:
        /*0048*/ 	.byte	0x04, 0x17
        /*004a*/ 	.short	(.L_17 - .L_16)
.L_16:
        /*004c*/ 	.word	0x00000000
        /*0050*/ 	.short	0x0001
        /*0052*/ 	.short	0x0008
        /*0054*/ 	.byte	0x00, 0xf5, 0x21, 0x00


	//----- nvinfo : EIATTR_KPARAM_INFO
	.align		4
.L_17:
        /*0058*/ 	.byte	0x04, 0x17
        /*005a*/ 	.short	(.L_19 - .L_18)
.L_18:
        /*005c*/ 	.word	0x00000000
        /*0060*/ 	.short	0x0000
        /*0062*/ 	.short	0x0000
        /*0064*/ 	.byte	0x00, 0xf5, 0x21, 0x00


	//----- nvinfo : EIATTR_SPARSE_MMA_MASK
	.align		4
.L_19:
        /*0068*/ 	.byte	0x03, 0x50
        /*006a*/ 	.short	0x0000


	//----- nvinfo : EIATTR_MAXREG_COUNT
	.align		4
        /*006c*/ 	.byte	0x03, 0x1b
        /*006e*/ 	.short	0x00ff


	//----- nvinfo : EIATTR_MERCURY_ISA_VERSION
	.align		4
        /*0070*/ 	.byte	0x03, 0x5f
        /*0072*/ 	.short	0x0101


	//----- nvinfo : EIATTR_VRC_CTA_INIT_COUNT
	.align		4
        /*0074*/ 	.byte	0x02, 0x4a
	.zero		1
	.zero		1


	//----- nvinfo : EIATTR_EXIT_INSTR_OFFSETS
	.align		4
        /*0078*/ 	.byte	0x04, 0x1c
        /*007a*/ 	.short	(.L_21 - .L_20)


	//   ....[0]....
.L_20:
        /*007c*/ 	.word	0x000004b0


	//----- nvinfo : EIATTR_CRS_STACK_SIZE
	.align		4
.L_21:
        /*0080*/ 	.byte	0x04, 0x1e
        /*0082*/ 	.short	(.L_23 - .L_22)
.L_22:
        /*0084*/ 	.word	0x00000000


	//----- nvinfo : EIATTR_CBANK_PARAM_SIZE
	.align		4
.L_23:
        /*0088*/ 	.byte	0x03, 0x19
        /*008a*/ 	.short	0x0020


	//----- nvinfo : EIATTR_PARAM_CBANK
	.align		4
        /*008c*/ 	.byte	0x04, 0x0a
        /*008e*/ 	.short	(.L_25 - .L_24)
	.align		4
.L_24:
        /*0090*/ 	.word	index@(.nv.constant0._Z11game_kernelPhS_jjji)
        /*0094*/ 	.short	0x0380
        /*0096*/ 	.short	0x0020


	//----- nvinfo : EIATTR_SW_WAR
	.align		4
.L_25:
        /*0098*/ 	.byte	0x04, 0x36
        /*009a*/ 	.short	(.L_27 - .L_26)
.L_26:
        /*009c*/ 	.word	0x00000008
.L_27:


//--------------------- .nv.callgraph             --------------------------
	.section	.nv.callgraph,"",@"SHT_CUDA_CALLGRAPH"
	.align	4
	.sectionentsize	8
	.align		4
        /*0000*/ 	.word	0x00000000
	.align		4
        /*0004*/ 	.word	0xffffffff
	.align		4
        /*0008*/ 	.word	0x00000000
	.align		4
        /*000c*/ 	.word	0xfffffffe
	.align		4
        /*0010*/ 	.word	0x00000000
	.align		4
        /*0014*/ 	.word	0xfffffffd
	.align		4
        /*0018*/ 	.word	0x00000000
	.align		4
        /*001c*/ 	.word	0xfffffffc


//--------------------- .text._Z11game_kernelPhS_jjji --------------------------
	.section	.text._Z11game_kernelPhS_jjji,"ax",@progbits
	.align	128
        .global         _Z11game_kernelPhS_jjji
        .type           _Z11game_kernelPhS_jjji,@function
        .size           _Z11game_kernelPhS_jjji,(.L_x_4 - _Z11game_kernelPhS_jjji)
        .other          _Z11game_kernelPhS_jjji,@"STO_CUDA_ENTRY STV_DEFAULT"
_Z11game_kernelPhS_jjji:
.text._Z11game_kernelPhS_jjji:
[----:B------:R-:W-:Y:S01]  /*0000*/  LDC R1, c[0x0][0x37c] ;  /* 0x0000df00ff017b82 */ /* 0x000fe20000000800 */
[----:B------:R-:W0:Y:S07]  /*0010*/  S2R R0, SR_TID.X ;  /* 0x0000000000007919 */ /* 0x000e2e0000002100 */
[----:B------:R-:W0:Y:S01]  /*0020*/  S2UR UR5, SR_CTAID.X ;  /* 0x00000000000579c3 */ /* 0x000e220000002500 */
[----:B------:R-:W1:Y:S01]  /*0030*/  LDCU UR8, c[0x0][0x390] ;  /* 0x00007200ff0877ac */ /* 0x000e620008000800 */
[----:B------:R-:W2:Y:S01]  /*0040*/  S2R R3, SR_TID.Y ;  /* 0x0000000000037919 */ /* 0x000ea20000002200 */
[----:B------:R-:W3:Y:S05]  /*0050*/  LDCU.64 UR10, c[0x0][0x380] ;  /* 0x00007000ff0a77ac */ /* 0x000eea0008000a00 */
[----:B------:R-:W0:Y:S08]  /*0060*/  LDC R2, c[0x0][0x39c] ;  /* 0x0000e700ff027b82 */ /* 0x000e300000000800 */
[----:B------:R-:W2:Y:S01]  /*0070*/  S2UR UR6, SR_CTAID.Y ;  /* 0x00000000000679c3 */ /* 0x000ea20000002600 */
[----:B-1----:R-:W-:Y:S01]  /*0080*/  UIADD3 UR4, UPT, UPT, UR8, -0x1, URZ ;  /* 0xffffffff08047890 */ /* 0x002fe2000fffe0ff */
[----:B0-----:R-:W-:-:S04]  /*0090*/  IMAD R0, R2, UR5, R0 ;  /* 0x0000000502007c24 */ /* 0x001fc8000f8e0200 */
[----:B------:R-:W-:Y:S02]  /*00a0*/  VIADD R4, R0, 0x1 ;  /* 0x0000000100047836 */ /* 0x000fe40000000000 */
[----:B--2---:R-:W-:-:S03]  /*00b0*/  IMAD R3, R2, UR6, R3 ;  /* 0x0000000602037c24 */ /* 0x004fc6000f8e0203 */
[----:B------:R-:W-:Y:S01]  /*00c0*/  LOP3.LUT R6, R4, UR4, RZ, 0xc0, !PT ;  /* 0x0000000404067c12 */ /* 0x000fe2000f8ec0ff */
[----:B------:R-:W-:Y:S01]  /*00d0*/  VIADD R2, R0, UR4 ;  /* 0x0000000400027c36 */ /* 0x000fe20008000000 */
[----:B------:R-:W0:Y:S01]  /*00e0*/  LDCU.64 UR6, c[0x0][0x358] ;  /* 0x00006b00ff0677ac */ /* 0x000e220008000a00 */
[C---:B------:R-:W-:Y:S02]  /*00f0*/  VIADD R5, R3.reuse, UR4 ;  /* 0x0000000403057c36 */ /* 0x040fe40008000000 */
[----:B------:R-:W-:Y:S01]  /*0100*/  VIADD R7, R3, 0x1 ;  /* 0x0000000103077836 */ /* 0x000fe20000000000 */
[----:B------:R-:W-:Y:S02]  /*0110*/  LOP3.LUT R2, R2, UR4, RZ, 0xc0, !PT ;  /* 0x0000000402027c12 */ /* 0x000fe4000f8ec0ff */
[----:B------:R-:W-:Y:S02]  /*0120*/  LOP3.LUT R5, R5, UR4, RZ, 0xc0, !PT ;  /* 0x0000000405057c12 */ /* 0x000fe4000f8ec0ff */
[----:B------:R-:W-:Y:S01]  /*0130*/  LOP3.LUT R9, R7, UR4, RZ, 0xc0, !PT ;  /* 0x0000000407097c12 */ /* 0x000fe2000f8ec0ff */
[----:B------:R-:W-:-:S02]  /*0140*/  IMAD R4, R3, UR8, R2 ;  /* 0x0000000803047c24 */ /* 0x000fc4000f8e0202 */
[----:B------:R-:W-:Y:S02]  /*0150*/  IMAD R7, R3, UR8, R6 ;  /* 0x0000000803077c24 */ /* 0x000fe4000f8e0206 */
[C---:B------:R-:W-:Y:S01]  /*0160*/  IMAD R12, R5.reuse, UR8, R0 ;  /* 0x00000008050c7c24 */ /* 0x040fe2000f8e0200 */
[----:B---3--:R-:W-:Y:S01]  /*0170*/  IADD3 R4, P0, PT, R4, UR10, RZ ;  /* 0x0000000a04047c10 */ /* 0x008fe2000ff1e0ff */
[C---:B------:R-:W-:Y:S02]  /*0180*/  IMAD R14, R5.reuse, UR8, R2 ;  /* 0x00000008050e7c24 */ /* 0x040fe4000f8e0202 */
[--C-:B------:R-:W-:Y:S02]  /*0190*/  IMAD R10, R5, UR8, R6.reuse ;  /* 0x00000008050a7c24 */ /* 0x100fe4000f8e0206 */
[----:B------:R-:W-:Y:S01]  /*01a0*/  IMAD R16, R9, UR8, R6 ;  /* 0x0000000809107c24 */ /* 0x000fe2000f8e0206 */
[----:B------:R-:W-:Y:S01]  /*01b0*/  IADD3 R6, P1, PT, R7, UR10, RZ ;  /* 0x0000000a07067c10 */ /* 0x000fe2000ff3e0ff */
[----:B------:R-:W-:-:S02]  /*01c0*/  IMAD R2, R9, UR8, R2 ;  /* 0x0000000809027c24 */ /* 0x000fc4000f8e0202 */
[----:B------:R-:W-:Y:S01]  /*01d0*/  IMAD.X R5, RZ, RZ, UR11, P0 ;  /* 0x0000000bff057e24 */ /* 0x000fe200080e06ff */
[----:B------:R-:W-:Y:S01]  /*01e0*/  IADD3 R12, P0, PT, R12, UR10, RZ ;  /* 0x0000000a0c0c7c10 */ /* 0x000fe2000ff1e0ff */
[----:B------:R-:W-:Y:S01]  /*01f0*/  IMAD R9, R9, UR8, R0 ;  /* 0x0000000809097c24 */ /* 0x000fe2000f8e0200 */
[----:B------:R-:W-:Y:S02]  /*0200*/  IADD3.X R7, PT, PT, RZ, UR11, RZ, P1, !PT ;  /* 0x0000000bff077c10 */ /* 0x000fe40008ffe4ff */
[----:B------:R-:W-:Y:S01]  /*0210*/  IADD3 R14, P2, PT, R14, UR10, RZ ;  /* 0x0000000a0e0e7c10 */ /* 0x000fe2000ff5e0ff */
[----:B------:R-:W-:Y:S01]  /*0220*/  IMAD.X R13, RZ, RZ, UR11, P0 ;  /* 0x0000000bff0d7e24 */ /* 0x000fe200080e06ff */
[----:B------:R-:W-:Y:S01]  /*0230*/  IADD3 R8, P1, PT, R9, UR10, RZ ;  /* 0x0000000a09087c10 */ /* 0x000fe2000ff3e0ff */
[----:B0-----:R0:W2:Y:S01]  /*0240*/  LDG.E.U8 R18, desc[UR6][R4.64] ;  /* 0x0000000604127981 */ /* 0x0010a2000c1e1100 */
[----:B------:R-:W-:-:S03]  /*0250*/  IADD3 R10, P0, PT, R10, UR10, RZ ;  /* 0x0000000a0a0a7c10 */ /* 0x000fc6000ff1e0ff */
[----:B------:R-:W-:Y:S01]  /*0260*/  IMAD.X R9, RZ, RZ, UR11, P1 ;  /* 0x0000000bff097e24 */ /* 0x000fe200088e06ff */
[----:B------:R-:W-:Y:S01]  /*0270*/  IADD3 R16, P1, PT, R16, UR10, RZ ;  /* 0x0000000a10107c10 */ /* 0x000fe2000ff3e0ff */
[----:B------:R-:W-:Y:S01]  /*0280*/  IMAD.X R11, RZ, RZ, UR11, P0 ;  /* 0x0000000bff0b7e24 */ /* 0x000fe200080e06ff */
[----:B------:R-:W2:Y:S01]  /*0290*/  LDG.E.U8 R7, desc[UR6][R6.64] ;  /* 0x0000000606077981 */ /* 0x000ea2000c1e1100 */
[----:B------:R-:W-:-:S03]  /*02a0*/  IADD3.X R15, PT, PT, RZ, UR11, RZ, P2, !PT ;  /* 0x0000000bff0f7c10 */ /* 0x000fc600097fe4ff */
[----:B------:R-:W2:Y:S01]  /*02b0*/  LDG.E.U8 R12, desc[UR6][R12.64] ;  /* 0x000000060c0c7981 */ /* 0x000ea2000c1e1100 */
[----:B0-----:R-:W-:Y:S01]  /*02c0*/  IADD3 R4, P0, PT, R2, UR10, RZ ;  /* 0x0000000a02047c10 */ /* 0x001fe2000ff1e0ff */
[----:B------:R-:W-:Y:S02]  /*02d0*/  IMAD.X R17, RZ, RZ, UR11, P1 ;  /* 0x0000000bff117e24 */ /* 0x000fe400088e06ff */
[----:B------:R-:W3:Y:S04]  /*02e0*/  LDG.E.U8 R8, desc[UR6][R8.64] ;  /* 0x0000000608087981 */ /* 0x000ee8000c1e1100 */
[----:B------:R-:W3:Y:S01]  /*02f0*/  LDG.E.U8 R10, desc[UR6][R10.64] ;  /* 0x000000060a0a7981 */ /* 0x000ee2000c1e1100 */
[----:B------:R-:W-:-:S03]  /*0300*/  IMAD.X R5, RZ, RZ, UR11, P0 ;  /* 0x0000000bff057e24 */ /* 0x000fc600080e06ff */
[----:B------:R-:W4:Y:S04]  /*0310*/  LDG.E.U8 R14, desc[UR6][R14.64] ;  /* 0x000000060e0e7981 */ /* 0x000f28000c1e1100 */
[----:B------:R-:W4:Y:S04]  /*0320*/  LDG.E.U8 R16, desc[UR6][R16.64] ;  /* 0x0000000610107981 */ /* 0x000f28000c1e1100 */
[----:B------:R-:W5:Y:S01]  /*0330*/  LDG.E.U8 R4, desc[UR6][R4.64] ;  /* 0x0000000604047981 */ /* 0x000f62000c1e1100 */
[----:B------:R-:W-:Y:S01]  /*0340*/  IMAD R0, R3, UR8, R0 ;  /* 0x0000000803007c24 */ /* 0x000fe2000f8e0200 */
[----:B------:R-:W-:Y:S01]  /*0350*/  BSSY.RECONVERGENT B0, `(.L_x_0) ;  /* 0x0000010000007945 */ /* 0x000fe20003800200 */
[----:B------:R-:W-:-:S02]  /*0360*/  PLOP3.LUT P0, PT, PT, PT, PT, 0x80, 0x8 ;  /* 0x000000000008781c */ /* 0x000fc40003f0f070 */
[----:B--2---:R-:W-:-:S04]  /*0370*/  IADD3 R7, PT, PT, R12, R7, R18 ;  /* 0x000000070c077210 */ /* 0x004fc80007ffe012 */
[----:B---3--:R-:W-:-:S04]  /*0380*/  IADD3 R7, PT, PT, R10, R7, R8 ;  /* 0x000000070a077210 */ /* 0x008fc80007ffe008 */
[----:B----4-:R-:W-:-:S05]  /*0390*/  IADD3 R7, PT, PT, R16, R7, R14 ;  /* 0x0000000710077210 */ /* 0x010fca0007ffe00e */
[----:B-----5:R-:W-:-:S05]  /*03a0*/  IMAD.IADD R7, R7, 0x1, R4 ;  /* 0x0000000107077824 */ /* 0x020fca00078e0204 */
[----:B------:R-:W-:-:S13]  /*03b0*/  ISETP.NE.AND P1, PT, R7, 0x3, PT ;  /* 0x000000030700780c */ /* 0x000fda0003f25270 */
[----:B------:R-:W-:Y:S05]  /*03c0*/  @!P1 BRA `(.L_x_1) ;  /* 0x0000000000209947 */ /* 0x000fea0003800000 */
[----:B------:R-:W-:-:S13]  /*03d0*/  ISETP.NE.AND P0, PT, R7, 0x2, PT ;  /* 0x000000020700780c */ /* 0x000fda0003f05270 */
[----:B------:R-:W-:Y:S05]  /*03e0*/  @P0 BRA `(.L_x_2) ;  /* 0x0000000000140947 */ /* 0x000fea0003800000 */
[----:B------:R-:W-:-:S04]  /*03f0*/  IADD3 R2, P0, PT, R0, UR10, RZ ;  /* 0x0000000a00027c10 */ /* 0x000fc8000ff1e0ff */
[----:B------:R-:W-:-:S05]  /*0400*/  IADD3.X R3, PT, PT, RZ, UR11, RZ, P0, !PT ;  /* 0x0000000bff037c10 */ /* 0x000fca00087fe4ff */
[----:B------:R-:W2:Y:S02]  /*0410*/  LDG.E.U8 R2, desc[UR6][R2.64] ;  /* 0x0000000602027981 */ /* 0x000ea4000c1e1100 */
[----:B--2---:R-:W-:Y:S01]  /*0420*/  ISETP.NE.AND P0, PT, R2, RZ, PT ;  /* 0x000000ff0200720c */ /* 0x004fe20003f05270 */
[----:B------:R-:W-:-:S12]  /*0430*/  BRA `(.L_x_1) ;  /* 0x0000000000047947 */ /* 0x000fd80003800000 */
.L_x_2:
[----:B------:R-:W-:-:S13]  /*0440*/  PLOP3.LUT P0, PT, PT, PT, PT, 0x8, 0x80 ;  /* 0x000000000080781c */ /* 0x000fda0003f0e170 */
.L_x_1:
[----:B------:R-:W-:Y:S05]  /*0450*/  BSYNC.RECONVERGENT B0 ;  /* 0x0000000000007941 */ /* 0x000fea0003800200 */
.L_x_0:
[----:B------:R-:W0:Y:S01]  /*0460*/  LDCU.64 UR4, c[0x0][0x388] ;  /* 0x00007100ff0477ac */ /* 0x000e220008000a00 */
[----:B------:R-:W-:Y:S02]  /*0470*/  SEL R5, RZ, 0x1, !P0 ;  /* 0x00000001ff057807 */ /* 0x000fe40004000000 */
[----:B0-----:R-:W-:-:S05]  /*0480*/  IADD3 R2, P1, PT, R0, UR4, RZ ;  /* 0x0000000400027c10 */ /* 0x001fca000ff3e0ff */
[----:B------:R-:W-:-:S05]  /*0490*/  IMAD.X R3, RZ, RZ, UR5, P1 ;  /* 0x00000005ff037e24 */ /* 0x000fca00088e06ff */
[----:B------:R-:W-:Y:S01]  /*04a0*/  STG.E.U8 desc[UR6][R2.64], R5 ;  /* 0x0000000502007986 */ /* 0x000fe2000c101106 */
[----:B------:R-:W-:Y:S05]  /*04b0*/  EXIT ;  /* 0x000000000000794d */ /* 0x000fea0003800000 */
.L_x_3:
[----:B------:R-:W-:-:S00]  /*04c0*/  BRA `(.L_x_3) ;  /* 0xfffffffc00fc7947 */ /* 0x000fc0000383ffff */
[----:B------:R-:W-:-:S00]  /*04d0*/  NOP ;  /* 0x0000000000007918 */ /* 0x000fc00000000000 */
        /* <DEDUP_REMOVED lines=10> */
.L_x_4:


//--------------------- .nv.shared.reserved.0     --------------------------
	.section	.nv.shared.reserved.0,"aw",@nobits
	.weak		__nv_reservedSMEM_offset_0_alias
	.size		__nv_reservedSMEM_offset_0_alias, 0, 64
	.other		__nv_reservedSMEM_offset_0_alias,@"STO_CUDA_RESERVED_SHARED STV_DEFAULT"
__nv_reservedSMEM_offset_0_alias:
	.zero		0
	.zero		64


//--------------------- .nv.constant0._Z11game_kernelPhS_jjji --------------------------
	.section	.nv.constant0._Z11game_kernelPhS_jjji,"a",@progbits
	.sectionflags	@""
	.align	4
.nv.constant0._Z11game_kernelPhS_jjji:
	.zero		928


//--------------------- SYMBOLS --------------------------

	.type		.nv.reservedSmem.offset0,@object
	.size		.nv.reservedSmem.offset0,0x4
